	.headerflags	@"EF_CUDA_TEXMODE_UNIFIED EF_CUDA_64BIT_ADDRESS EF_CUDA_ACCELERATORS EF_CUDA_SM90 EF_CUDA_VIRTUAL_SM(EF_CUDA_SM90)"
	.elftype	@"ET_EXEC"


//--------------------- .nv.info                  --------------------------
	.section	.nv.info,"",@"SHT_CUDA_INFO"
	.align	4


	//----- nvinfo : EIATTR_REGCOUNT
	.align		4
        /*0000*/ 	.byte	0x04, 0x2f
        /*0002*/ 	.short	(.L_1 - .L_0)
	.align		4
.L_0:
        /*0004*/ 	.word	index@(triton_poi_fused_convolution_leaky_relu_44)
        /*0008*/ 	.word	0x00000010


	//----- nvinfo : EIATTR_MIN_STACK_SIZE
	.align		4
.L_1:
        /*000c*/ 	.byte	0x04, 0x12
        /*000e*/ 	.short	(.L_3 - .L_2)
	.align		4
.L_2:
        /*0010*/ 	.word	index@(triton_poi_fused_convolution_leaky_relu_44)
        /*0014*/ 	.word	0x00000000


	//----- nvinfo : EIATTR_FRAME_SIZE
	.align		4
.L_3:
        /*0018*/ 	.byte	0x04, 0x11
        /*001a*/ 	.short	(.L_5 - .L_4)
	.align		4
.L_4:
        /*001c*/ 	.word	index@(triton_poi_fused_convolution_leaky_relu_44)
        /*0020*/ 	.word	0x00000000


	//----- nvinfo : EIATTR_MIN_STACK_SIZE
	.align		4
.L_5:
        /*0024*/ 	.byte	0x04, 0x12
        /*0026*/ 	.short	(.L_7 - .L_6)
	.align		4
.L_6:
        /*0028*/ 	.word	index@(triton_poi_fused_convolution_leaky_relu_44)
        /*002c*/ 	.word	0x00000000
.L_7:


//--------------------- .nv.info.triton_poi_fused_convolution_leaky_relu_44 --------------------------
	.section	.nv.info.triton_poi_fused_convolution_leaky_relu_44,"",@"SHT_CUDA_INFO"
	.sectionflags	@""
	.align	4


	//----- nvinfo : EIATTR_CUDA_API_VERSION
	.align		4
        /*0000*/ 	.byte	0x04, 0x37
        /*0002*/ 	.short	(.L_9 - .L_8)
.L_8:
        /*0004*/ 	.word	0x0000007c


	//----- nvinfo : EIATTR_KPARAM_INFO
	.align		4
.L_9:
        /*0008*/ 	.byte	0x04, 0x17
        /*000a*/ 	.short	(.L_11 - .L_10)
.L_10:
        /*000c*/ 	.word	0x00000000
        /*0010*/ 	.short	0x0003
        /*0012*/ 	.short	0x0018
        /*0014*/ 	.byte	0x00, 0xf0, 0x11, 0x00


	//----- nvinfo : EIATTR_KPARAM_INFO
	.align		4
.L_11:
        /*0018*/ 	.byte	0x04, 0x17
        /*001a*/ 	.short	(.L_13 - .L_12)
.L_12:
        /*001c*/ 	.word	0x00000000
        /*0020*/ 	.short	0x0002
        /*0022*/ 	.short	0x0010
        /*0024*/ 	.byte	0x00, 0xf4, 0x21, 0x00


	//----- nvinfo : EIATTR_KPARAM_INFO
	.align		4
.L_13:
        /*0028*/ 	.byte	0x04, 0x17
        /*002a*/ 	.short	(.L_15 - .L_14)
.L_14:
        /*002c*/ 	.word	0x00000000
        /*0030*/ 	.short	0x0001
        /*0032*/ 	.short	0x0008
        /*0034*/ 	.byte	0x00, 0xf4, 0x21, 0x00


	//----- nvinfo : EIATTR_KPARAM_INFO
	.align		4
.L_15:
        /*0038*/ 	.byte	0x04, 0x17
        /*003a*/ 	.short	(.L_17 - .L_16)
.L_16:
        /*003c*/ 	.word	0x00000000
        /*0040*/ 	.short	0x0000
        /*0042*/ 	.short	0x0000
        /*0044*/ 	.byte	0x00, 0xf4, 0x21, 0x00


	//----- nvinfo : EIATTR_SPARSE_MMA_MASK
	.align		4
.L_17:
        /*0048*/ 	.byte	0x03, 0x50
        /*004a*/ 	.short	0x0000


	//----- nvinfo : EIATTR_MAXREG_COUNT
	.align		4
        /*004c*/ 	.byte	0x03, 0x1b
        /*004e*/ 	.short	0x00ff


	//----- nvinfo : EIATTR_EXIT_INSTR_OFFSETS
	.align		4
        /*0050*/ 	.byte	0x04, 0x1c
        /*0052*/ 	.short	(.L_19 - .L_18)


	//   ....[0]....
.L_18:
        /*0054*/ 	.word	0x00000220


	//   ....[1]....
        /*0058*/ 	.word	0x00000240


	//----- nvinfo : EIATTR_REQNTID
	.align		4
.L_19:
        /*005c*/ 	.byte	0x04, 0x10
        /*005e*/ 	.short	(.L_21 - .L_20)
.L_20:
        /*0060*/ 	.word	0x00000080
        /*0064*/ 	.word	0x00000001
        /*0068*/ 	.word	0x00000001


	//----- nvinfo : EIATTR_CBANK_PARAM_SIZE
	.align		4
.L_21:
        /*006c*/ 	.byte	0x03, 0x19
        /*006e*/ 	.short	0x001c


	//----- nvinfo : EIATTR_PARAM_CBANK
	.align		4
        /*0070*/ 	.byte	0x04, 0x0a
        /*0072*/ 	.short	(.L_23 - .L_22)
	.align		4
.L_22:
        /*0074*/ 	.word	index@(.nv.constant0.triton_poi_fused_convolution_leaky_relu_44)
        /*0078*/ 	.short	0x0210
        /*007a*/ 	.short	0x001c


	//----- nvinfo : EIATTR_SW_WAR
	.align		4
.L_23:
        /*007c*/ 	.byte	0x04, 0x36
        /*007e*/ 	.short	(.L_25 - .L_24)
.L_24:
        /*0080*/ 	.word	0x00000008
.L_25:


//--------------------- .nv.callgraph             --------------------------
	.section	.nv.callgraph,"",@"SHT_CUDA_CALLGRAPH"
	.align	4
	.sectionentsize	8
	.align		4
        /*0000*/ 	.word	0x00000000
	.align		4
        /*0004*/ 	.word	0xffffffff
	.align		4
        /*0008*/ 	.word	0x00000000
	.align		4
        /*000c*/ 	.word	0xfffffffe
	.align		4
        /*0010*/ 	.word	0x00000000
	.align		4
        /*0014*/ 	.word	0xfffffffd
	.align		4
        /*0018*/ 	.word	0x00000000
	.align		4
        /*001c*/ 	.word	0xfffffffc


//--------------------- .text.triton_poi_fused_convolution_leaky_relu_44 --------------------------
	.section	.text.triton_poi_fused_convolution_leaky_relu_44,"ax",@progbits
	.align	128
        .global         triton_poi_fused_convolution_leaky_relu_44
        .type           triton_poi_fused_convolution_leaky_relu_44,@function
        .size           triton_poi_fused_convolution_leaky_relu_44,(.L_x_1 - triton_poi_fused_convolution_leaky_relu_44)
        .other          triton_poi_fused_convolution_leaky_relu_44,@"STO_CUDA_ENTRY STV_DEFAULT"
triton_poi_fused_convolution_leaky_relu_44:
.text.triton_poi_fused_convolution_leaky_relu_44:
[----:B------:R-:W0:Y:S02]  /*0000*/  LDC R1, c[0x0][0x28] ;  /* 0x00000a00ff017b82 */ /* 0x000e240000000800 */
[----:B------:R-:W1:Y:S01]  /*0010*/  S2R R0, SR_TID.X ;  /* 0x0000000000007919 */ /* 0x000e620000002100 */
[----:B------:R-:W2:Y:S01]  /*0020*/  LDC.64 R4, c[0x0][0x218] ;  /* 0x00008600ff047b82 */ /* 0x000ea20000000a00 */
[----:B------:R-:W-:Y:S01]  /*0030*/  CS2R R10, SRZ ;  /* 0x00000000000a7805 */ /* 0x000fe2000001ff00 */
[----:B------:R-:W-:Y:S01]  /*0040*/  ULDC.64 UR4, c[0x0][0x208] ;  /* 0x0000820000047ab9 */ /* 0x000fe20000000a00 */
[----:B------:R-:W3:Y:S01]  /*0050*/  S2R R7, SR_CTAID.X ;  /* 0x0000000000077919 */ /* 0x000ee20000002500 */
[----:B------:R-:W-:-:S04]  /*0060*/  ULDC.64 UR6, c[0x0][0x220] ;  /* 0x0000880000067ab9 */ /* 0x000fc80000000a00 */
[----:B------:R-:W4:Y:S01]  /*0070*/  LDC.64 R2, c[0x0][0x210] ;  /* 0x00008400ff027b82 */ /* 0x000f220000000a00 */
[----:B-1----:R-:W-:Y:S01]  /*0080*/  IMAD.SHL.U32 R0, R0, 0x2, RZ ;  /* 0x0000000200007824 */ /* 0x002fe200078e00ff */
[----:B---3--:R-:W-:-:S04]  /*0090*/  SHF.R.S32.HI R6, RZ, 0x17, R7 ;  /* 0x00000017ff067819 */ /* 0x008fc80000011407 */
[----:B------:R-:W-:-:S05]  /*00a0*/  LOP3.LUT R0, R0, 0xfe, RZ, 0xc0, !PT ;  /* 0x000000fe00007812 */ /* 0x000fca00078ec0ff */
[----:B------:R-:W-:Y:S01]  /*00b0*/  IMAD R7, R7, 0x100, R0 ;  /* 0x0000010007077824 */ /* 0x000fe200078e0200 */
[----:B------:R-:W-:-:S03]  /*00c0*/  SGXT R0, R6, 0x1 ;  /* 0x000000010600781a */ /* 0x000fc60000000200 */
[C---:B----4-:R-:W-:Y:S01]  /*00d0*/  IMAD.WIDE R2, R7.reuse, 0x4, R2 ;  /* 0x0000000407027825 */ /* 0x050fe200078e0202 */
[----:B------:R-:W-:Y:S02]  /*00e0*/  LEA.HI R0, R0, R7, RZ, 0x9 ;  /* 0x0000000700007211 */ /* 0x000fe400078f48ff */
[----:B------:R-:W-:Y:S02]  /*00f0*/  ISETP.GE.AND P2, PT, R7, 0x800, PT ;  /* 0x000008000700780c */ /* 0x000fe40003f46270 */
[----:B------:R-:W-:-:S05]  /*0100*/  LOP3.LUT R0, R0, 0xfffffe00, RZ, 0xc0, !PT ;  /* 0xfffffe0000007812 */ /* 0x000fca00078ec0ff */
[----:B------:R-:W-:-:S04]  /*0110*/  IMAD.IADD R9, R7, 0x1, -R0 ;  /* 0x0000000107097824 */ /* 0x000fc800078e0a00 */
[----:B--2---:R-:W-:Y:S01]  /*0120*/  IMAD.WIDE R4, R9, 0x4, R4 ;  /* 0x0000000409047825 */ /* 0x004fe200078e0204 */
[----:B------:R-:W-:-:S04]  /*0130*/  CS2R R8, SRZ ;  /* 0x0000000000087805 */ /* 0x000fc8000001ff00 */
[----:B------:R-:W2:Y:S04]  /*0140*/  @!P2 LDG.E.EL.64 R10, desc[UR4][R4.64] ;  /* 0x00000004040aa981 */ /* 0x000ea8000c2e1b00 */
[----:B------:R-:W2:Y:S01]  /*0150*/  @!P2 LDG.E.64 R8, desc[UR4][R2.64] ;  /* 0x000000040208a981 */ /* 0x000ea2000c1e1b00 */
[----:B------:R-:W-:-:S04]  /*0160*/  IADD3 R6, P3, R7, UR6, RZ ;  /* 0x0000000607067c10 */ /* 0x000fc8000ff7e0ff */
[----:B------:R-:W-:Y:S02]  /*0170*/  LEA.HI.X.SX32 R7, R7, UR7, 0x1, P3 ;  /* 0x0000000707077c11 */ /* 0x000fe400098f0eff */
[----:B--2---:R-:W-:Y:S02]  /*0180*/  FSETP.GT.AND P1, PT, R8, -R10, PT ;  /* 0x8000000a0800720b */ /* 0x004fe40003f24000 */
[----:B------:R-:W-:Y:S02]  /*0190*/  FSETP.GT.AND P0, PT, R9, -R11, PT ;  /* 0x8000000b0900720b */ /* 0x000fe40003f04000 */
[----:B------:R-:W-:Y:S02]  /*01a0*/  SEL R0, RZ, 0x1, !P1 ;  /* 0x00000001ff007807 */ /* 0x000fe40004800000 */
[----:B------:R-:W-:Y:S01]  /*01b0*/  SEL R13, RZ, 0x100, !P0 ;  /* 0x00000100ff0d7807 */ /* 0x000fe20004000000 */
[----:B------:R-:W-:-:S04]  /*01c0*/  FADD R8, R10, R8 ;  /* 0x000000080a087221 */ /* 0x000fc80000000000 */
[----:B------:R-:W-:Y:S02]  /*01d0*/  IMAD.IADD R13, R0, 0x1, R13 ;  /* 0x00000001000d7824 */ /* 0x000fe400078e020d */
[----:B------:R-:W-:Y:S01]  /*01e0*/  FADD R9, R11, R9 ;  /* 0x000000090b097221 */ /* 0x000fe20000000000 */
[----:B------:R-:W-:Y:S02]  /*01f0*/  @!P1 FMUL R8, R8, 0.10000000149011611938 ;  /* 0x3dcccccd08089820 */ /* 0x000fe40000400000 */
[----:B------:R1:W-:Y:S01]  /*0200*/  @!P2 STG.E.U16 desc[UR4][R6.64], R13 ;  /* 0x0000000d0600a986 */ /* 0x0003e2000c101504 */
[----:B------:R-:W-:Y:S01]  /*0210*/  @!P0 FMUL R9, R9, 0.10000000149011611938 ;  /* 0x3dcccccd09098820 */ /* 0x000fe20000400000 */
[----:B------:R-:W-:Y:S06]  /*0220*/  @P2 EXIT ;  /* 0x000000000000294d */ /* 0x000fec0003800000 */
[----:B------:R-:W-:Y:S01]  /*0230*/  STG.E.64 desc[UR4][R2.64], R8 ;  /* 0x0000000802007986 */ /* 0x000fe2000c101b04 */
[----:B------:R-:W-:Y:S05]  /*0240*/  EXIT ;  /* 0x000000000000794d */ /* 0x000fea0003800000 */
.L_x_0:
[----:B------:R-:W-:-:S00]  /*0250*/  BRA `(.L_x_0) ;  /* 0xfffffffc00fc7947 */ /* 0x000fc0000383ffff */
[----:B------:R-:W-:-:S00]  /*0260*/  NOP ;  /* 0x0000000000007918 */ /* 0x000fc00000000000 */
        /* <DEDUP_REMOVED lines=9> */
.L_x_1:


//--------------------- .nv.constant0.triton_poi_fused_convolution_leaky_relu_44 --------------------------
	.section	.nv.constant0.triton_poi_fused_convolution_leaky_relu_44,"a",@progbits
	.sectionflags	@""
	.align	4
.nv.constant0.triton_poi_fused_convolution_leaky_relu_44:
	.zero		556
